//
// Generated by NVIDIA NVVM Compiler
//
// Compiler Build ID: CL-36424714
// Cuda compilation tools, release 13.0, V13.0.88
// Based on NVVM 20.0.0
//

.version 9.0
.target sm_100
.address_size 64

	// .globl	_Z16reduceNeighboredPiS_j

.visible .entry _Z16reduceNeighboredPiS_j(
	.param .u64 .ptr .align 1 _Z16reduceNeighboredPiS_j_param_0,
	.param .u64 .ptr .align 1 _Z16reduceNeighboredPiS_j_param_1,
	.param .u32 _Z16reduceNeighboredPiS_j_param_2
)
{
	.reg .pred 	%p<6>;
	.reg .b32 	%r<17>;
	.reg .b64 	%rd<13>;

	ld.param.u64 	%rd4, [_Z16reduceNeighboredPiS_j_param_0];
	ld.param.u64 	%rd3, [_Z16reduceNeighboredPiS_j_param_1];
	ld.param.u32 	%r6, [_Z16reduceNeighboredPiS_j_param_2];
	cvta.to.global.u64 	%rd5, %rd4;
	mov.u32 	%r1, %tid.x;
	mov.u32 	%r2, %ctaid.x;
	mov.u32 	%r3, %ntid.x;
	mul.lo.s32 	%r7, %r2, %r3;
	add.s32 	%r8, %r7, %r1;
	mul.wide.u32 	%rd6, %r7, 4;
	add.s64 	%rd1, %rd5, %rd6;
	setp.ge.u32 	%p1, %r8, %r6;
	@%p1 bra 	$L__BB0_8;
	setp.lt.u32 	%p2, %r3, 2;
	@%p2 bra 	$L__BB0_6;
	mul.wide.u32 	%rd7, %r1, 4;
	add.s64 	%rd2, %rd1, %rd7;
	mov.b32 	%r16, 1;
$L__BB0_3:
	shl.b32 	%r5, %r16, 1;
	add.s32 	%r10, %r5, -1;
	and.b32  	%r11, %r10, %r1;
	setp.ne.s32 	%p3, %r11, 0;
	@%p3 bra 	$L__BB0_5;
	mul.wide.s32 	%rd8, %r16, 4;
	add.s64 	%rd9, %rd2, %rd8;
	ld.global.u32 	%r12, [%rd9];
	ld.global.u32 	%r13, [%rd2];
	add.s32 	%r14, %r13, %r12;
	st.global.u32 	[%rd2], %r14;
$L__BB0_5:
	bar.sync 	0;
	setp.lt.u32 	%p4, %r5, %r3;
	mov.u32 	%r16, %r5;
	@%p4 bra 	$L__BB0_3;
$L__BB0_6:
	setp.ne.s32 	%p5, %r1, 0;
	@%p5 bra 	$L__BB0_8;
	ld.global.u32 	%r15, [%rd1];
	cvta.to.global.u64 	%rd10, %rd3;
	mul.wide.u32 	%rd11, %r2, 4;
	add.s64 	%rd12, %rd10, %rd11;
	st.global.u32 	[%rd12], %r15;
$L__BB0_8:
	ret;

}
	// .globl	_Z20reduceNeighboredLessPiS_j
.visible .entry _Z20reduceNeighboredLessPiS_j(
	.param .u64 .ptr .align 1 _Z20reduceNeighboredLessPiS_j_param_0,
	.param .u64 .ptr .align 1 _Z20reduceNeighboredLessPiS_j_param_1,
	.param .u32 _Z20reduceNeighboredLessPiS_j_param_2
)
{
	.reg .pred 	%p<6>;
	.reg .b32 	%r<17>;
	.reg .b64 	%rd<13>;

	ld.param.u64 	%rd3, [_Z20reduceNeighboredLessPiS_j_param_0];
	ld.param.u64 	%rd2, [_Z20reduceNeighboredLessPiS_j_param_1];
	ld.param.u32 	%r7, [_Z20reduceNeighboredLessPiS_j_param_2];
	cvta.to.global.u64 	%rd4, %rd3;
	mov.u32 	%r1, %tid.x;
	mov.u32 	%r2, %ctaid.x;
	mov.u32 	%r3, %ntid.x;
	mul.lo.s32 	%r8, %r2, %r3;
	add.s32 	%r9, %r8, %r1;
	mul.wide.u32 	%rd5, %r8, 4;
	add.s64 	%rd1, %rd4, %rd5;
	setp.ge.u32 	%p1, %r9, %r7;
	@%p1 bra 	$L__BB1_8;
	setp.lt.u32 	%p2, %r3, 2;
	@%p2 bra 	$L__BB1_6;
	mov.b32 	%r16, 1;
$L__BB1_3:
	shl.b32 	%r5, %r16, 1;
	mul.lo.s32 	%r6, %r5, %r1;
	setp.ge.u32 	%p3, %r6, %r3;
	@%p3 bra 	$L__BB1_5;
	add.s32 	%r11, %r6, %r16;
	mul.wide.u32 	%rd6, %r11, 4;
	add.s64 	%rd7, %rd1, %rd6;
	ld.global.u32 	%r12, [%rd7];
	mul.wide.u32 	%rd8, %r6, 4;
	add.s64 	%rd9, %rd1, %rd8;
	ld.global.u32 	%r13, [%rd9];
	add.s32 	%r14, %r13, %r12;
	st.global.u32 	[%rd9], %r14;
$L__BB1_5:
	bar.sync 	0;
	setp.lt.u32 	%p4, %r5, %r3;
	mov.u32 	%r16, %r5;
	@%p4 bra 	$L__BB1_3;
$L__BB1_6:
	setp.ne.s32 	%p5, %r1, 0;
	@%p5 bra 	$L__BB1_8;
	ld.global.u32 	%r15, [%rd1];
	cvta.to.global.u64 	%rd10, %rd2;
	mul.wide.u32 	%rd11, %r2, 4;
	add.s64 	%rd12, %rd10, %rd11;
	st.global.u32 	[%rd12], %r15;
$L__BB1_8:
	ret;

}
	// .globl	_Z17reduceInterleavedPiS_j
.visible .entry _Z17reduceInterleavedPiS_j(
	.param .u64 .ptr .align 1 _Z17reduceInterleavedPiS_j_param_0,
	.param .u64 .ptr .align 1 _Z17reduceInterleavedPiS_j_param_1,
	.param .u32 _Z17reduceInterleavedPiS_j_param_2
)
{
	.reg .pred 	%p<6>;
	.reg .b32 	%r<14>;
	.reg .b64 	%rd<13>;

	ld.param.u64 	%rd4, [_Z17reduceInterleavedPiS_j_param_0];
	ld.param.u64 	%rd3, [_Z17reduceInterleavedPiS_j_param_1];
	ld.param.u32 	%r6, [_Z17reduceInterleavedPiS_j_param_2];
	cvta.to.global.u64 	%rd5, %rd4;
	mov.u32 	%r1, %tid.x;
	mov.u32 	%r2, %ctaid.x;
	mov.u32 	%r13, %ntid.x;
	mul.lo.s32 	%r7, %r2, %r13;
	add.s32 	%r8, %r7, %r1;
	mul.wide.u32 	%rd6, %r7, 4;
	add.s64 	%rd1, %rd5, %rd6;
	setp.ge.u32 	%p1, %r8, %r6;
	@%p1 bra 	$L__BB2_8;
	setp.lt.u32 	%p2, %r13, 2;
	@%p2 bra 	$L__BB2_6;
	mul.wide.u32 	%rd7, %r1, 4;
	add.s64 	%rd2, %rd1, %rd7;
$L__BB2_3:
	shr.u32 	%r5, %r13, 1;
	setp.ge.u32 	%p3, %r1, %r5;
	@%p3 bra 	$L__BB2_5;
	mul.wide.u32 	%rd8, %r5, 4;
	add.s64 	%rd9, %rd2, %rd8;
	ld.global.u32 	%r9, [%rd9];
	ld.global.u32 	%r10, [%rd2];
	add.s32 	%r11, %r10, %r9;
	st.global.u32 	[%rd2], %r11;
$L__BB2_5:
	bar.sync 	0;
	setp.gt.u32 	%p4, %r13, 3;
	mov.u32 	%r13, %r5;
	@%p4 bra 	$L__BB2_3;
$L__BB2_6:
	setp.ne.s32 	%p5, %r1, 0;
	@%p5 bra 	$L__BB2_8;
	ld.global.u32 	%r12, [%rd1];
	cvta.to.global.u64 	%rd10, %rd3;
	mul.wide.u32 	%rd11, %r2, 4;
	add.s64 	%rd12, %rd10, %rd11;
	st.global.u32 	[%rd12], %r12;
$L__BB2_8:
	ret;

}
	// .globl	_Z16reduceUnrolling2PiS_j
.visible .entry _Z16reduceUnrolling2PiS_j(
	.param .u64 .ptr .align 1 _Z16reduceUnrolling2PiS_j_param_0,
	.param .u64 .ptr .align 1 _Z16reduceUnrolling2PiS_j_param_1,
	.param .u32 _Z16reduceUnrolling2PiS_j_param_2
)
{
	.reg .pred 	%p<6>;
	.reg .b32 	%r<19>;
	.reg .b64 	%rd<18>;

	ld.param.u64 	%rd6, [_Z16reduceUnrolling2PiS_j_param_0];
	ld.param.u64 	%rd5, [_Z16reduceUnrolling2PiS_j_param_1];
	ld.param.u32 	%r8, [_Z16reduceUnrolling2PiS_j_param_2];
	cvta.to.global.u64 	%rd1, %rd6;
	mov.u32 	%r1, %tid.x;
	mov.u32 	%r2, %ctaid.x;
	mov.u32 	%r18, %ntid.x;
	mul.lo.s32 	%r9, %r18, %r2;
	shl.b32 	%r10, %r9, 1;
	add.s32 	%r4, %r10, %r1;
	cvt.u64.u32 	%rd2, %r10;
	add.s32 	%r5, %r4, %r18;
	setp.ge.u32 	%p1, %r5, %r8;
	@%p1 bra 	$L__BB3_2;
	mul.wide.u32 	%rd7, %r5, 4;
	add.s64 	%rd8, %rd1, %rd7;
	ld.global.u32 	%r11, [%rd8];
	mul.wide.u32 	%rd9, %r4, 4;
	add.s64 	%rd10, %rd1, %rd9;
	ld.global.u32 	%r12, [%rd10];
	add.s32 	%r13, %r12, %r11;
	st.global.u32 	[%rd10], %r13;
$L__BB3_2:
	shl.b64 	%rd11, %rd2, 2;
	add.s64 	%rd3, %rd1, %rd11;
	bar.sync 	0;
	setp.lt.u32 	%p2, %r18, 2;
	@%p2 bra 	$L__BB3_7;
	mul.wide.u32 	%rd12, %r1, 4;
	add.s64 	%rd4, %rd3, %rd12;
$L__BB3_4:
	shr.u32 	%r7, %r18, 1;
	setp.ge.u32 	%p3, %r1, %r7;
	@%p3 bra 	$L__BB3_6;
	mul.wide.u32 	%rd13, %r7, 4;
	add.s64 	%rd14, %rd4, %rd13;
	ld.global.u32 	%r14, [%rd14];
	ld.global.u32 	%r15, [%rd4];
	add.s32 	%r16, %r15, %r14;
	st.global.u32 	[%rd4], %r16;
$L__BB3_6:
	bar.sync 	0;
	setp.gt.u32 	%p4, %r18, 3;
	mov.u32 	%r18, %r7;
	@%p4 bra 	$L__BB3_4;
$L__BB3_7:
	setp.ne.s32 	%p5, %r1, 0;
	@%p5 bra 	$L__BB3_9;
	ld.global.u32 	%r17, [%rd3];
	cvta.to.global.u64 	%rd15, %rd5;
	mul.wide.u32 	%rd16, %r2, 4;
	add.s64 	%rd17, %rd15, %rd16;
	st.global.u32 	[%rd17], %r17;
$L__BB3_9:
	ret;

}
	// .globl	_Z16reduceUnrolling4PiS_j
.visible .entry _Z16reduceUnrolling4PiS_j(
	.param .u64 .ptr .align 1 _Z16reduceUnrolling4PiS_j_param_0,
	.param .u64 .ptr .align 1 _Z16reduceUnrolling4PiS_j_param_1,
	.param .u32 _Z16reduceUnrolling4PiS_j_param_2
)
{
	.reg .pred 	%p<6>;
	.reg .b32 	%r<26>;
	.reg .b64 	%rd<22>;

	ld.param.u64 	%rd6, [_Z16reduceUnrolling4PiS_j_param_0];
	ld.param.u64 	%rd5, [_Z16reduceUnrolling4PiS_j_param_1];
	ld.param.u32 	%r8, [_Z16reduceUnrolling4PiS_j_param_2];
	cvta.to.global.u64 	%rd1, %rd6;
	mov.u32 	%r1, %tid.x;
	mov.u32 	%r2, %ctaid.x;
	mov.u32 	%r25, %ntid.x;
	mul.lo.s32 	%r9, %r25, %r2;
	shl.b32 	%r10, %r9, 2;
	add.s32 	%r4, %r10, %r1;
	cvt.u64.u32 	%rd2, %r10;
	mad.lo.s32 	%r5, %r25, 3, %r4;
	setp.ge.u32 	%p1, %r5, %r8;
	@%p1 bra 	$L__BB4_2;
	shl.b32 	%r11, %r25, 1;
	sub.s32 	%r12, %r5, %r11;
	mul.wide.u32 	%rd7, %r12, 4;
	add.s64 	%rd8, %rd1, %rd7;
	ld.global.u32 	%r13, [%rd8];
	add.s32 	%r14, %r12, %r25;
	mul.wide.u32 	%rd9, %r14, 4;
	add.s64 	%rd10, %rd1, %rd9;
	ld.global.u32 	%r15, [%rd10];
	add.s32 	%r16, %r15, %r13;
	mul.wide.u32 	%rd11, %r5, 4;
	add.s64 	%rd12, %rd1, %rd11;
	ld.global.u32 	%r17, [%rd12];
	add.s32 	%r18, %r16, %r17;
	mul.wide.u32 	%rd13, %r4, 4;
	add.s64 	%rd14, %rd1, %rd13;
	ld.global.u32 	%r19, [%rd14];
	add.s32 	%r20, %r18, %r19;
	st.global.u32 	[%rd14], %r20;
$L__BB4_2:
	shl.b64 	%rd15, %rd2, 2;
	add.s64 	%rd3, %rd1, %rd15;
	bar.sync 	0;
	setp.lt.u32 	%p2, %r25, 2;
	@%p2 bra 	$L__BB4_7;
	mul.wide.u32 	%rd16, %r1, 4;
	add.s64 	%rd4, %rd3, %rd16;
$L__BB4_4:
	shr.u32 	%r7, %r25, 1;
	setp.ge.u32 	%p3, %r1, %r7;
	@%p3 bra 	$L__BB4_6;
	mul.wide.u32 	%rd17, %r7, 4;
	add.s64 	%rd18, %rd4, %rd17;
	ld.global.u32 	%r21, [%rd18];
	ld.global.u32 	%r22, [%rd4];
	add.s32 	%r23, %r22, %r21;
	st.global.u32 	[%rd4], %r23;
$L__BB4_6:
	bar.sync 	0;
	setp.gt.u32 	%p4, %r25, 3;
	mov.u32 	%r25, %r7;
	@%p4 bra 	$L__BB4_4;
$L__BB4_7:
	setp.ne.s32 	%p5, %r1, 0;
	@%p5 bra 	$L__BB4_9;
	ld.global.u32 	%r24, [%rd3];
	cvta.to.global.u64 	%rd19, %rd5;
	mul.wide.u32 	%rd20, %r2, 4;
	add.s64 	%rd21, %rd19, %rd20;
	st.global.u32 	[%rd21], %r24;
$L__BB4_9:
	ret;

}


// ===== COMPILED SASS (sm_100) =====

	.target	sm_100

	.elftype	@"ET_EXEC"


//--------------------- .note.nv.tkinfo           --------------------------
	.section	.note.nv.tkinfo,"",@"SHT_NOTE"
	.sectionflags	@"SHF_NOTE_NV_TKINFO"
	.tkinfo
        /*0018*/ 	.word	0x00000002
        /*0030*/ 	.string	""
        /*0030*/ 	.string	"ptxas"
        /*0030*/ 	.string	"Cuda compilation tools, release 13.0, V13.0.88"
        /*0030*/ 	.string	"Build cuda_13.0.r13.0/compiler.36424714_0"
        /*0030*/ 	.string	"-arch sm_100 -m 64 "



//--------------------- .note.nv.cuinfo           --------------------------
	.section	.note.nv.cuinfo,"",@"SHT_NOTE"
	.sectionflags	@"SHF_NOTE_NV_CUINFO"
        /*0018*/ 	.short	0x0002
        /*001a*/ 	.short	0x0064
        /*001c*/ 	.short	0x0082
	.zero		2


//--------------------- .nv.info                  --------------------------
	.section	.nv.info,"",@"SHT_CUDA_INFO"
	.align	4


	//----- nvinfo : EIATTR_REGCOUNT
	.align		4
        /*0000*/ 	.byte	0x04, 0x2f
        /*0002*/ 	.short	(.L_1 - .L_0)
	.align		4
.L_0:
        /*0004*/ 	.word	index@(_Z16reduceNeighboredPiS_j)
        /*0008*/ 	.word	0x00000010


	//----- nvinfo : EIATTR_FRAME_SIZE
	.align		4
.L_1:
        /*000c*/ 	.byte	0x04, 0x11
        /*000e*/ 	.short	(.L_3 - .L_2)
	.align		4
.L_2:
        /*0010*/ 	.word	index@(_Z16reduceNeighboredPiS_j)
        /*0014*/ 	.word	0x00000000


	//----- nvinfo : EIATTR_REGCOUNT
	.align		4
.L_3:
        /*0018*/ 	.byte	0x04, 0x2f
        /*001a*/ 	.short	(.L_5 - .L_4)
	.align		4
.L_4:
        /*001c*/ 	.word	index@(_Z20reduceNeighboredLessPiS_j)
        /*0020*/ 	.word	0x0000000e


	//----- nvinfo : EIATTR_FRAME_SIZE
	.align		4
.L_5:
        /*0024*/ 	.byte	0x04, 0x11
        /*0026*/ 	.short	(.L_7 - .L_6)
	.align		4
.L_6:
        /*0028*/ 	.word	index@(_Z20reduceNeighboredLessPiS_j)
        /*002c*/ 	.word	0x00000000


	//----- nvinfo : EIATTR_REGCOUNT
	.align		4
.L_7:
        /*0030*/ 	.byte	0x04, 0x2f
        /*0032*/ 	.short	(.L_9 - .L_8)
	.align		4
.L_8:
        /*0034*/ 	.word	index@(_Z17reduceInterleavedPiS_j)
        /*0038*/ 	.word	0x00000010


	//----- nvinfo : EIATTR_FRAME_SIZE
	.align		4
.L_9:
        /*003c*/ 	.byte	0x04, 0x11
        /*003e*/ 	.short	(.L_11 - .L_10)
	.align		4
.L_10:
        /*0040*/ 	.word	index@(_Z17reduceInterleavedPiS_j)
        /*0044*/ 	.word	0x00000000


	//----- nvinfo : EIATTR_REGCOUNT
	.align		4
.L_11:
        /*0048*/ 	.byte	0x04, 0x2f
        /*004a*/ 	.short	(.L_13 - .L_12)
	.align		4
.L_12:
        /*004c*/ 	.word	index@(_Z16reduceUnrolling2PiS_j)
        /*0050*/ 	.word	0x00000010


	//----- nvinfo : EIATTR_FRAME_SIZE
	.align		4
.L_13:
        /*0054*/ 	.byte	0x04, 0x11
        /*0056*/ 	.short	(.L_15 - .L_14)
	.align		4
.L_14:
        /*0058*/ 	.word	index@(_Z16reduceUnrolling2PiS_j)
        /*005c*/ 	.word	0x00000000


	//----- nvinfo : EIATTR_REGCOUNT
	.align		4
.L_15:
        /*0060*/ 	.byte	0x04, 0x2f
        /*0062*/ 	.short	(.L_17 - .L_16)
	.align		4
.L_16:
        /*0064*/ 	.word	index@(_Z16reduceUnrolling4PiS_j)
        /*0068*/ 	.word	0x00000014


	//----- nvinfo : EIATTR_FRAME_SIZE
	.align		4
.L_17:
        /*006c*/ 	.byte	0x04, 0x11
        /*006e*/ 	.short	(.L_19 - .L_18)
	.align		4
.L_18:
        /*0070*/ 	.word	index@(_Z16reduceUnrolling4PiS_j)
        /*0074*/ 	.word	0x00000000


	//----- nvinfo : EIATTR_MIN_STACK_SIZE
	.align		4
.L_19:
        /*0078*/ 	.byte	0x04, 0x12
        /*007a*/ 	.short	(.L_21 - .L_20)
	.align		4
.L_20:
        /*007c*/ 	.word	index@(_Z16reduceUnrolling4PiS_j)
        /*0080*/ 	.word	0x00000000


	//----- nvinfo : EIATTR_MIN_STACK_SIZE
	.align		4
.L_21:
        /*0084*/ 	.byte	0x04, 0x12
        /*0086*/ 	.short	(.L_23 - .L_22)
	.align		4
.L_22:
        /*0088*/ 	.word	index@(_Z16reduceUnrolling2PiS_j)
        /*008c*/ 	.word	0x00000000


	//----- nvinfo : EIATTR_MIN_STACK_SIZE
	.align		4
.L_23:
        /*0090*/ 	.byte	0x04, 0x12
        /*0092*/ 	.short	(.L_25 - .L_24)
	.align		4
.L_24:
        /*0094*/ 	.word	index@(_Z17reduceInterleavedPiS_j)
        /*0098*/ 	.word	0x00000000


	//----- nvinfo : EIATTR_MIN_STACK_SIZE
	.align		4
.L_25:
        /*009c*/ 	.byte	0x04, 0x12
        /*009e*/ 	.short	(.L_27 - .L_26)
	.align		4
.L_26:
        /*00a0*/ 	.word	index@(_Z20reduceNeighboredLessPiS_j)
        /*00a4*/ 	.word	0x00000000


	//----- nvinfo : EIATTR_MIN_STACK_SIZE
	.align		4
.L_27:
        /*00a8*/ 	.byte	0x04, 0x12
        /*00aa*/ 	.short	(.L_29 - .L_28)
	.align		4
.L_28:
        /*00ac*/ 	.word	index@(_Z16reduceNeighboredPiS_j)
        /*00b0*/ 	.word	0x00000000
.L_29:


//--------------------- .nv.compat                --------------------------
	.section	.nv.compat,"",@"SHT_CUDA_COMPAT_INFO"
	.align	4
        /*0000*/ 	.byte	0x02, 0x09, 0x00, 0x00, 0x02, 0x02, 0x01, 0x00, 0x02, 0x05, 0x05, 0x00, 0x03, 0x07, 0x01, 0x01
        /*0010*/ 	.byte	0x02, 0x03, 0x00, 0x00, 0x02, 0x06, 0x01, 0x00, 0x04, 0x0b, 0x08, 0x00, 0x09, 0x00, 0x00, 0x00
        /*0020*/ 	.byte	0x00, 0x00, 0x00, 0x00


//--------------------- .nv.info._Z16reduceUnrolling4PiS_j --------------------------
	.section	.nv.info._Z16reduceUnrolling4PiS_j,"",@"SHT_CUDA_INFO"
	.sectionflags	@""
	.align	4


	//----- nvinfo : EIATTR_CUDA_API_VERSION
	.align		4
        /*0000*/ 	.byte	0x04, 0x37
        /*0002*/ 	.short	(.L_31 - .L_30)
.L_30:
        /*0004*/ 	.word	0x00000082


	//----- nvinfo : EIATTR_KPARAM_INFO
	.align		4
.L_31:
        /*0008*/ 	.byte	0x04, 0x17
        /*000a*/ 	.short	(.L_33 - .L_32)
.L_32:
        /*000c*/ 	.word	0x00000000
        /*0010*/ 	.short	0x0002
        /*0012*/ 	.short	0x0010
        /*0014*/ 	.byte	0x00, 0xf0, 0x11, 0x00


	//----- nvinfo : EIATTR_KPARAM_INFO
	.align		4
.L_33:
        /*0018*/ 	.byte	0x04, 0x17
        /*001a*/ 	.short	(.L_35 - .L_34)
.L_34:
        /*001c*/ 	.word	0x00000000
        /*0020*/ 	.short	0x0001
        /*0022*/ 	.short	0x0008
        /*0024*/ 	.byte	0x00, 0xf5, 0x21, 0x00


	//----- nvinfo : EIATTR_KPARAM_INFO
	.align		4
.L_35:
        /*0028*/ 	.byte	0x04, 0x17
        /*002a*/ 	.short	(.L_37 - .L_36)
.L_36:
        /*002c*/ 	.word	0x00000000
        /*0030*/ 	.short	0x0000
        /*0032*/ 	.short	0x0000
        /*0034*/ 	.byte	0x00, 0xf5, 0x21, 0x00


	//----- nvinfo : EIATTR_SPARSE_MMA_MASK
	.align		4
.L_37:
        /*0038*/ 	.byte	0x03, 0x50
        /*003a*/ 	.short	0x0000


	//----- nvinfo : EIATTR_MAXREG_COUNT
	.align		4
        /*003c*/ 	.byte	0x03, 0x1b
        /*003e*/ 	.short	0x00ff


	//----- nvinfo : EIATTR_NUM_BARRIERS
	.align		4
        /*0040*/ 	.byte	0x02, 0x4c
        /*0042*/ 	.byte	0x01
	.zero		1


	//----- nvinfo : EIATTR_MERCURY_ISA_VERSION
	.align		4
        /*0044*/ 	.byte	0x03, 0x5f
        /*0046*/ 	.short	0x0101


	//----- nvinfo : EIATTR_VRC_CTA_INIT_COUNT
	.align		4
        /*0048*/ 	.byte	0x02, 0x4a
	.zero		1
	.zero		1


	//----- nvinfo : EIATTR_EXIT_INSTR_OFFSETS
	.align		4
        /*004c*/ 	.byte	0x04, 0x1c
        /*004e*/ 	.short	(.L_39 - .L_38)


	//   ....[0]....
.L_38:
        /*0050*/ 	.word	0x000002f0


	//   ....[1]....
        /*0054*/ 	.word	0x00000340


	//----- nvinfo : EIATTR_CRS_STACK_SIZE
	.align		4
.L_39:
        /*0058*/ 	.byte	0x04, 0x1e
        /*005a*/ 	.short	(.L_41 - .L_40)
.L_40:
        /*005c*/ 	.word	0x00000000


	//----- nvinfo : EIATTR_CBANK_PARAM_SIZE
	.align		4
.L_41:
        /*0060*/ 	.byte	0x03, 0x19
        /*0062*/ 	.short	0x0014


	//----- nvinfo : EIATTR_PARAM_CBANK
	.align		4
        /*0064*/ 	.byte	0x04, 0x0a
        /*0066*/ 	.short	(.L_43 - .L_42)
	.align		4
.L_42:
        /*0068*/ 	.word	index@(.nv.constant0._Z16reduceUnrolling4PiS_j)
        /*006c*/ 	.short	0x0380
        /*006e*/ 	.short	0x0014


	//----- nvinfo : EIATTR_SW_WAR
	.align		4
.L_43:
        /*0070*/ 	.byte	0x04, 0x36
        /*0072*/ 	.short	(.L_45 - .L_44)
.L_44:
        /*0074*/ 	.word	0x00000008
.L_45:


//--------------------- .nv.info._Z16reduceUnrolling2PiS_j --------------------------
	.section	.nv.info._Z16reduceUnrolling2PiS_j,"",@"SHT_CUDA_INFO"
	.sectionflags	@""
	.align	4


	//----- nvinfo : EIATTR_CUDA_API_VERSION
	.align		4
        /*0000*/ 	.byte	0x04, 0x37
        /*0002*/ 	.short	(.L_47 - .L_46)
.L_46:
        /*0004*/ 	.word	0x00000082


	//----- nvinfo : EIATTR_KPARAM_INFO
	.align		4
.L_47:
        /*0008*/ 	.byte	0x04, 0x17
        /*000a*/ 	.short	(.L_49 - .L_48)
.L_48:
        /*000c*/ 	.word	0x00000000
        /*0010*/ 	.short	0x0002
        /*0012*/ 	.short	0x0010
        /*0014*/ 	.byte	0x00, 0xf0, 0x11, 0x00


	//----- nvinfo : EIATTR_KPARAM_INFO
	.align		4
.L_49:
        /*0018*/ 	.byte	0x04, 0x17
        /*001a*/ 	.short	(.L_51 - .L_50)
.L_50:
        /*001c*/ 	.word	0x00000000
        /*0020*/ 	.short	0x0001
        /*0022*/ 	.short	0x0008
        /*0024*/ 	.byte	0x00, 0xf5, 0x21, 0x00


	//----- nvinfo : EIATTR_KPARAM_INFO
	.align		4
.L_51:
        /*0028*/ 	.byte	0x04, 0x17
        /*002a*/ 	.short	(.L_53 - .L_52)
.L_52:
        /*002c*/ 	.word	0x00000000
        /*0030*/ 	.short	0x0000
        /*0032*/ 	.short	0x0000
        /*0034*/ 	.byte	0x00, 0xf5, 0x21, 0x00


	//----- nvinfo : EIATTR_SPARSE_MMA_MASK
	.align		4
.L_53:
        /*0038*/ 	.byte	0x03, 0x50
        /*003a*/ 	.short	0x0000


	//----- nvinfo : EIATTR_MAXREG_COUNT
	.align		4
        /*003c*/ 	.byte	0x03, 0x1b
        /*003e*/ 	.short	0x00ff


	//----- nvinfo : EIATTR_NUM_BARRIERS
	.align		4
        /*0040*/ 	.byte	0x02, 0x4c
        /*0042*/ 	.byte	0x01
	.zero		1


	//----- nvinfo : EIATTR_MERCURY_ISA_VERSION
	.align		4
        /*0044*/ 	.byte	0x03, 0x5f
        /*0046*/ 	.short	0x0101


	//----- nvinfo : EIATTR_VRC_CTA_INIT_COUNT
	.align		4
        /*0048*/ 	.byte	0x02, 0x4a
	.zero		1
	.zero		1


	//----- nvinfo : EIATTR_EXIT_INSTR_OFFSETS
	.align		4
        /*004c*/ 	.byte	0x04, 0x1c
        /*004e*/ 	.short	(.L_55 - .L_54)


	//   ....[0]....
.L_54:
        /*0050*/ 	.word	0x00000290


	//   ....[1]....
        /*0054*/ 	.word	0x000002e0


	//----- nvinfo : EIATTR_CRS_STACK_SIZE
	.align		4
.L_55:
        /*0058*/ 	.byte	0x04, 0x1e
        /*005a*/ 	.short	(.L_57 - .L_56)
.L_56:
        /*005c*/ 	.word	0x00000000


	//----- nvinfo : EIATTR_CBANK_PARAM_SIZE
	.align		4
.L_57:
        /*0060*/ 	.byte	0x03, 0x19
        /*0062*/ 	.short	0x0014


	//----- nvinfo : EIATTR_PARAM_CBANK
	.align		4
        /*0064*/ 	.byte	0x04, 0x0a
        /*0066*/ 	.short	(.L_59 - .L_58)
	.align		4
.L_58:
        /*0068*/ 	.word	index@(.nv.constant0._Z16reduceUnrolling2PiS_j)
        /*006c*/ 	.short	0x0380
        /*006e*/ 	.short	0x0014


	//----- nvinfo : EIATTR_SW_WAR
	.align		4
.L_59:
        /*0070*/ 	.byte	0x04, 0x36
        /*0072*/ 	.short	(.L_61 - .L_60)
.L_60:
        /*0074*/ 	.word	0x00000008
.L_61:


//--------------------- .nv.info._Z17reduceInterleavedPiS_j --------------------------
	.section	.nv.info._Z17reduceInterleavedPiS_j,"",@"SHT_CUDA_INFO"
	.sectionflags	@""
	.align	4


	//----- nvinfo : EIATTR_CUDA_API_VERSION
	.align		4
        /*0000*/ 	.byte	0x04, 0x37
        /*0002*/ 	.short	(.L_63 - .L_62)
.L_62:
        /*0004*/ 	.word	0x00000082


	//----- nvinfo : EIATTR_KPARAM_INFO
	.align		4
.L_63:
        /*0008*/ 	.byte	0x04, 0x17
        /*000a*/ 	.short	(.L_65 - .L_64)
.L_64:
        /*000c*/ 	.word	0x00000000
        /*0010*/ 	.short	0x0002
        /*0012*/ 	.short	0x0010
        /*0014*/ 	.byte	0x00, 0xf0, 0x11, 0x00


	//----- nvinfo : EIATTR_KPARAM_INFO
	.align		4
.L_65:
        /*0018*/ 	.byte	0x04, 0x17
        /*001a*/ 	.short	(.L_67 - .L_66)
.L_66:
        /*001c*/ 	.word	0x00000000
        /*0020*/ 	.short	0x0001
        /*0022*/ 	.short	0x0008
        /*0024*/ 	.byte	0x00, 0xf5, 0x21, 0x00


	//----- nvinfo : EIATTR_KPARAM_INFO
	.align		4
.L_67:
        /*0028*/ 	.byte	0x04, 0x17
        /*002a*/ 	.short	(.L_69 - .L_68)
.L_68:
        /*002c*/ 	.word	0x00000000
        /*0030*/ 	.short	0x0000
        /*0032*/ 	.short	0x0000
        /*0034*/ 	.byte	0x00, 0xf5, 0x21, 0x00


	//----- nvinfo : EIATTR_SPARSE_MMA_MASK
	.align		4
.L_69:
        /*0038*/ 	.byte	0x03, 0x50
        /*003a*/ 	.short	0x0000


	//----- nvinfo : EIATTR_MAXREG_COUNT
	.align		4
        /*003c*/ 	.byte	0x03, 0x1b
        /*003e*/ 	.short	0x00ff


	//----- nvinfo : EIATTR_NUM_BARRIERS
	.align		4
        /*0040*/ 	.byte	0x02, 0x4c
        /*0042*/ 	.byte	0x01
	.zero		1


	//----- nvinfo : EIATTR_MERCURY_ISA_VERSION
	.align		4
        /*0044*/ 	.byte	0x03, 0x5f
        /*0046*/ 	.short	0x0101


	//----- nvinfo : EIATTR_VRC_CTA_INIT_COUNT
	.align		4
        /*0048*/ 	.byte	0x02, 0x4a
	.zero		1
	.zero		1


	//----- nvinfo : EIATTR_EXIT_INSTR_OFFSETS
	.align		4
        /*004c*/ 	.byte	0x04, 0x1c
        /*004e*/ 	.short	(.L_71 - .L_70)


	//   ....[0]....
.L_70:
        /*0050*/ 	.word	0x000000a0


	//   ....[1]....
        /*0054*/ 	.word	0x000001f0


	//   ....[2]....
        /*0058*/ 	.word	0x00000240


	//----- nvinfo : EIATTR_CRS_STACK_SIZE
	.align		4
.L_71:
        /*005c*/ 	.byte	0x04, 0x1e
        /*005e*/ 	.short	(.L_73 - .L_72)
.L_72:
        /*0060*/ 	.word	0x00000000


	//----- nvinfo : EIATTR_CBANK_PARAM_SIZE
	.align		4
.L_73:
        /*0064*/ 	.byte	0x03, 0x19
        /*0066*/ 	.short	0x0014


	//----- nvinfo : EIATTR_PARAM_CBANK
	.align		4
        /*0068*/ 	.byte	0x04, 0x0a
        /*006a*/ 	.short	(.L_75 - .L_74)
	.align		4
.L_74:
        /*006c*/ 	.word	index@(.nv.constant0._Z17reduceInterleavedPiS_j)
        /*0070*/ 	.short	0x0380
        /*0072*/ 	.short	0x0014


	//----- nvinfo : EIATTR_SW_WAR
	.align		4
.L_75:
        /*0074*/ 	.byte	0x04, 0x36
        /*0076*/ 	.short	(.L_77 - .L_76)
.L_76:
        /*0078*/ 	.word	0x00000008
.L_77:


//--------------------- .nv.info._Z20reduceNeighboredLessPiS_j --------------------------
	.section	.nv.info._Z20reduceNeighboredLessPiS_j,"",@"SHT_CUDA_INFO"
	.sectionflags	@""
	.align	4


	//----- nvinfo : EIATTR_CUDA_API_VERSION
	.align		4
        /*0000*/ 	.byte	0x04, 0x37
        /*0002*/ 	.short	(.L_79 - .L_78)
.L_78:
        /*0004*/ 	.word	0x00000082


	//----- nvinfo : EIATTR_KPARAM_INFO
	.align		4
.L_79:
        /*0008*/ 	.byte	0x04, 0x17
        /*000a*/ 	.short	(.L_81 - .L_80)
.L_80:
        /*000c*/ 	.word	0x00000000
        /*0010*/ 	.short	0x0002
        /*0012*/ 	.short	0x0010
        /*0014*/ 	.byte	0x00, 0xf0, 0x11, 0x00


	//----- nvinfo : EIATTR_KPARAM_INFO
	.align		4
.L_81:
        /*0018*/ 	.byte	0x04, 0x17
        /*001a*/ 	.short	(.L_83 - .L_82)
.L_82:
        /*001c*/ 	.word	0x00000000
        /*0020*/ 	.short	0x0001
        /*0022*/ 	.short	0x0008
        /*0024*/ 	.byte	0x00, 0xf5, 0x21, 0x00


	//----- nvinfo : EIATTR_KPARAM_INFO
	.align		4
.L_83:
        /*0028*/ 	.byte	0x04, 0x17
        /*002a*/ 	.short	(.L_85 - .L_84)
.L_84:
        /*002c*/ 	.word	0x00000000
        /*0030*/ 	.short	0x0000
        /*0032*/ 	.short	0x0000
        /*0034*/ 	.byte	0x00, 0xf5, 0x21, 0x00


	//----- nvinfo : EIATTR_SPARSE_MMA_MASK
	.align		4
.L_85:
        /*0038*/ 	.byte	0x03, 0x50
        /*003a*/ 	.short	0x0000


	//----- nvinfo : EIATTR_MAXREG_COUNT
	.align		4
        /*003c*/ 	.byte	0x03, 0x1b
        /*003e*/ 	.short	0x00ff


	//----- nvinfo : EIATTR_NUM_BARRIERS
	.align		4
        /*0040*/ 	.byte	0x02, 0x4c
        /*0042*/ 	.byte	0x01
	.zero		1


	//----- nvinfo : EIATTR_MERCURY_ISA_VERSION
	.align		4
        /*0044*/ 	.byte	0x03, 0x5f
        /*0046*/ 	.short	0x0101


	//----- nvinfo : EIATTR_VRC_CTA_INIT_COUNT
	.align		4
        /*0048*/ 	.byte	0x02, 0x4a
	.zero		1
	.zero		1


	//----- nvinfo : EIATTR_EXIT_INSTR_OFFSETS
	.align		4
        /*004c*/ 	.byte	0x04, 0x1c
        /*004e*/ 	.short	(.L_87 - .L_86)


	//   ....[0]....
.L_86:
        /*0050*/ 	.word	0x00000090


	//   ....[1]....
        /*0054*/ 	.word	0x00000210


	//   ....[2]....
        /*0058*/ 	.word	0x00000260


	//----- nvinfo : EIATTR_CRS_STACK_SIZE
	.align		4
.L_87:
        /*005c*/ 	.byte	0x04, 0x1e
        /*005e*/ 	.short	(.L_89 - .L_88)
.L_88:
        /*0060*/ 	.word	0x00000000


	//----- nvinfo : EIATTR_CBANK_PARAM_SIZE
	.align		4
.L_89:
        /*0064*/ 	.byte	0x03, 0x19
        /*0066*/ 	.short	0x0014


	//----- nvinfo : EIATTR_PARAM_CBANK
	.align		4
        /*0068*/ 	.byte	0x04, 0x0a
        /*006a*/ 	.short	(.L_91 - .L_90)
	.align		4
.L_90:
        /*006c*/ 	.word	index@(.nv.constant0._Z20reduceNeighboredLessPiS_j)
        /*0070*/ 	.short	0x0380
        /*0072*/ 	.short	0x0014


	//----- nvinfo : EIATTR_SW_WAR
	.align		4
.L_91:
        /*0074*/ 	.byte	0x04, 0x36
        /*0076*/ 	.short	(.L_93 - .L_92)
.L_92:
        /*0078*/ 	.word	0x00000008
.L_93:


//--------------------- .nv.info._Z16reduceNeighboredPiS_j --------------------------
	.section	.nv.info._Z16reduceNeighboredPiS_j,"",@"SHT_CUDA_INFO"
	.sectionflags	@""
	.align	4


	//----- nvinfo : EIATTR_CUDA_API_VERSION
	.align		4
        /*0000*/ 	.byte	0x04, 0x37
        /*0002*/ 	.short	(.L_95 - .L_94)
.L_94:
        /*0004*/ 	.word	0x00000082


	//----- nvinfo : EIATTR_KPARAM_INFO
	.align		4
.L_95:
        /*0008*/ 	.byte	0x04, 0x17
        /*000a*/ 	.short	(.L_97 - .L_96)
.L_96:
        /*000c*/ 	.word	0x00000000
        /*0010*/ 	.short	0x0002
        /*0012*/ 	.short	0x0010
        /*0014*/ 	.byte	0x00, 0xf0, 0x11, 0x00


	//----- nvinfo : EIATTR_KPARAM_INFO
	.align		4
.L_97:
        /*0018*/ 	.byte	0x04, 0x17
        /*001a*/ 	.short	(.L_99 - .L_98)
.L_98:
        /*001c*/ 	.word	0x00000000
        /*0020*/ 	.short	0x0001
        /*0022*/ 	.short	0x0008
        /*0024*/ 	.byte	0x00, 0xf5, 0x21, 0x00


	//----- nvinfo : EIATTR_KPARAM_INFO
	.align		4
.L_99:
        /*0028*/ 	.byte	0x04, 0x17
        /*002a*/ 	.short	(.L_101 - .L_100)
.L_100:
        /*002c*/ 	.word	0x00000000
        /*0030*/ 	.short	0x0000
        /*0032*/ 	.short	0x0000
        /*0034*/ 	.byte	0x00, 0xf5, 0x21, 0x00


	//----- nvinfo : EIATTR_SPARSE_MMA_MASK
	.align		4
.L_101:
        /*0038*/ 	.byte	0x03, 0x50
        /*003a*/ 	.short	0x0000


	//----- nvinfo : EIATTR_MAXREG_COUNT
	.align		4
        /*003c*/ 	.byte	0x03, 0x1b
        /*003e*/ 	.short	0x00ff


	//----- nvinfo : EIATTR_NUM_BARRIERS
	.align		4
        /*0040*/ 	.byte	0x02, 0x4c
        /*0042*/ 	.byte	0x01
	.zero		1


	//----- nvinfo : EIATTR_MERCURY_ISA_VERSION
	.align		4
        /*0044*/ 	.byte	0x03, 0x5f
        /*0046*/ 	.short	0x0101


	//----- nvinfo : EIATTR_VRC_CTA_INIT_COUNT
	.align		4
        /*0048*/ 	.byte	0x02, 0x4a
	.zero		1
	.zero		1


	//----- nvinfo : EIATTR_EXIT_INSTR_OFFSETS
	.align		4
        /*004c*/ 	.byte	0x04, 0x1c
        /*004e*/ 	.short	(.L_103 - .L_102)


	//   ....[0]....
.L_102:
        /*0050*/ 	.word	0x00000090


	//   ....[1]....
        /*0054*/ 	.word	0x00000200


	//   ....[2]....
        /*0058*/ 	.word	0x00000250


	//----- nvinfo : EIATTR_CRS_STACK_SIZE
	.align		4
.L_103:
        /*005c*/ 	.byte	0x04, 0x1e
        /*005e*/ 	.short	(.L_105 - .L_104)
.L_104:
        /*0060*/ 	.word	0x00000000


	//----- nvinfo : EIATTR_CBANK_PARAM_SIZE
	.align		4
.L_105:
        /*0064*/ 	.byte	0x03, 0x19
        /*0066*/ 	.short	0x0014


	//----- nvinfo : EIATTR_PARAM_CBANK
	.align		4
        /*0068*/ 	.byte	0x04, 0x0a
        /*006a*/ 	.short	(.L_107 - .L_106)
	.align		4
.L_106:
        /*006c*/ 	.word	index@(.nv.constant0._Z16reduceNeighboredPiS_j)
        /*0070*/ 	.short	0x0380
        /*0072*/ 	.short	0x0014


	//----- nvinfo : EIATTR_SW_WAR
	.align		4
.L_107:
        /*0074*/ 	.byte	0x04, 0x36
        /*0076*/ 	.short	(.L_109 - .L_108)
.L_108:
        /*0078*/ 	.word	0x00000008
.L_109:


//--------------------- .nv.callgraph             --------------------------
	.section	.nv.callgraph,"",@"SHT_CUDA_CALLGRAPH"
	.align	4
	.sectionentsize	8
	.align		4
        /*0000*/ 	.word	0x00000000
	.align		4
        /*0004*/ 	.word	0xffffffff
	.align		4
        /*0008*/ 	.word	0x00000000
	.align		4
        /*000c*/ 	.word	0xfffffffe
	.align		4
        /*0010*/ 	.word	0x00000000
	.align		4
        /*0014*/ 	.word	0xfffffffd
	.align		4
        /*0018*/ 	.word	0x00000000
	.align		4
        /*001c*/ 	.word	0xfffffffc


//--------------------- .text._Z16reduceUnrolling4PiS_j --------------------------
	.section	.text._Z16reduceUnrolling4PiS_j,"ax",@progbits
	.align	128
        .global         _Z16reduceUnrolling4PiS_j
        .type           _Z16reduceUnrolling4PiS_j,@function
        .size           _Z16reduceUnrolling4PiS_j,(.L_x_25 - _Z16reduceUnrolling4PiS_j)
        .other          _Z16reduceUnrolling4PiS_j,@"STO_CUDA_ENTRY STV_DEFAULT"
_Z16reduceUnrolling4PiS_j:
.text._Z16reduceUnrolling4PiS_j:
[----:B------:R-:W-:Y:S01]  /*0000*/  LDC R1, c[0x0][0x37c] ;  /* 0x0000df00ff017b82 */ /* 0x000fe20000000800 */
[----:B------:R-:W0:Y:S07]  /*0010*/  S2R R0, SR_CTAID.X ;  /* 0x0000000000007919 */ /* 0x000e2e0000002500 */
[----:B------:R-:W0:Y:S01]  /*0020*/  LDC R3, c[0x0][0x360] ;  /* 0x0000d800ff037b82 */ /* 0x000e220000000800 */
[----:B------:R-:W1:Y:S01]  /*0030*/  LDCU UR4, c[0x0][0x390] ;  /* 0x00007200ff0477ac */ /* 0x000e620008000800 */
[----:B------:R-:W2:Y:S06]  /*0040*/  S2R R2, SR_TID.X ;  /* 0x0000000000027919 */ /* 0x000eac0000002100 */
[----:B------:R-:W3:Y:S01]  /*0050*/  LDC.64 R16, c[0x0][0x380] ;  /* 0x0000e000ff107b82 */ /* 0x000ee20000000a00 */
[----:B0-----:R-:W-:-:S05]  /*0060*/  IMAD R4, R0, R3, RZ ;  /* 0x0000000300047224 */ /* 0x001fca00078e02ff */
[----:B------:R-:W-:-:S04]  /*0070*/  SHF.L.U32 R13, R4, 0x2, RZ ;  /* 0x00000002040d7819 */ /* 0x000fc800000006ff */
[----:B--2---:R-:W-:-:S05]  /*0080*/  IADD3 R12, PT, PT, R13, R2, RZ ;  /* 0x000000020d0c7210 */ /* 0x004fca0007ffe0ff */
[----:B------:R-:W-:-:S05]  /*0090*/  IMAD R10, R3, 0x3, R12 ;  /* 0x00000003030a7824 */ /* 0x000fca00078e020c */
[----:B-1----:R-:W-:Y:S01]  /*00a0*/  ISETP.GE.U32.AND P0, PT, R10, UR4, PT ;  /* 0x000000040a007c0c */ /* 0x002fe2000bf06070 */
[----:B------:R-:W0:-:S12]  /*00b0*/  LDCU.64 UR4, c[0x0][0x358] ;  /* 0x00006b00ff0477ac */ /* 0x000e180008000a00 */
[----:B------:R-:W1:Y:S01]  /*00c0*/  @!P0 LDC.64 R4, c[0x0][0x380] ;  /* 0x0000e000ff048b82 */ /* 0x000e620000000a00 */
[----:B------:R-:W-:-:S05]  /*00d0*/  @!P0 IMAD R6, R3, -0x2, R10 ;  /* 0xfffffffe03068824 */ /* 0x000fca00078e020a */
[----:B------:R-:W-:Y:S01]  /*00e0*/  @!P0 IADD3 R9, PT, PT, R3, R6, RZ ;  /* 0x0000000603098210 */ /* 0x000fe20007ffe0ff */
[----:B-1----:R-:W-:-:S04]  /*00f0*/  @!P0 IMAD.WIDE.U32 R6, R6, 0x4, R4 ;  /* 0x0000000406068825 */ /* 0x002fc800078e0004 */
[--C-:B------:R-:W-:Y:S02]  /*0100*/  @!P0 IMAD.WIDE.U32 R10, R10, 0x4, R4.reuse ;  /* 0x000000040a0a8825 */ /* 0x100fe400078e0004 */
[----:B0-----:R-:W2:Y:S02]  /*0110*/  @!P0 LDG.E R6, desc[UR4][R6.64] ;  /* 0x0000000406068981 */ /* 0x001ea4000c1e1900 */
[--C-:B------:R-:W-:Y:S02]  /*0120*/  @!P0 IMAD.WIDE.U32 R8, R9, 0x4, R4.reuse ;  /* 0x0000000409088825 */ /* 0x100fe400078e0004 */
[----:B------:R-:W2:Y:S02]  /*0130*/  @!P0 LDG.E R10, desc[UR4][R10.64] ;  /* 0x000000040a0a8981 */ /* 0x000ea4000c1e1900 */
[----:B------:R-:W-:Y:S02]  /*0140*/  @!P0 IMAD.WIDE.U32 R4, R12, 0x4, R4 ;  /* 0x000000040c048825 */ /* 0x000fe400078e0004 */
[----:B------:R-:W2:Y:S04]  /*0150*/  @!P0 LDG.E R9, desc[UR4][R8.64] ;  /* 0x0000000408098981 */ /* 0x000ea8000c1e1900 */
[----:B------:R-:W4:Y:S01]  /*0160*/  @!P0 LDG.E R15, desc[UR4][R4.64] ;  /* 0x00000004040f8981 */ /* 0x000f22000c1e1900 */
[----:B--2---:R-:W-:-:S05]  /*0170*/  @!P0 IADD3 R12, PT, PT, R10, R9, R6 ;  /* 0x000000090a0c8210 */ /* 0x004fca0007ffe006 */
[----:B----4-:R-:W-:-:S05]  /*0180*/  @!P0 IMAD.IADD R15, R12, 0x1, R15 ;  /* 0x000000010c0f8824 */ /* 0x010fca00078e020f */
[----:B------:R0:W-:Y:S01]  /*0190*/  @!P0 STG.E desc[UR4][R4.64], R15 ;  /* 0x0000000f04008986 */ /* 0x0001e2000c101904 */
[----:B------:R-:W-:Y:S01]  /*01a0*/  BAR.SYNC.DEFER_BLOCKING 0x0 ;  /* 0x0000000000007b1d */ /* 0x000fe20000010000 */
[----:B------:R-:W-:Y:S02]  /*01b0*/  ISETP.GE.U32.AND P0, PT, R3, 0x2, PT ;  /* 0x000000020300780c */ /* 0x000fe40003f06070 */
[----:B---3--:R-:W-:-:S04]  /*01c0*/  LEA R12, P1, R13, R16, 0x2 ;  /* 0x000000100d0c7211 */ /* 0x008fc800078210ff */
[----:B------:R-:W-:-:S07]  /*01d0*/  LEA.HI.X R13, R13, R17, RZ, 0x2, P1 ;  /* 0x000000110d0d7211 */ /* 0x000fce00008f14ff */
[----:B0-----:R-:W-:Y:S05]  /*01e0*/  @!P0 BRA `(.L_x_0) ;  /* 0x00000000003c8947 */ /* 0x001fea0003800000 */
[----:B------:R-:W-:-:S07]  /*01f0*/  IMAD.WIDE.U32 R4, R2, 0x4, R12 ;  /* 0x0000000402047825 */ /* 0x000fce00078e000c */
.L_x_3:
[----:B------:R-:W-:Y:S01]  /*0200*/  SHF.R.U32.HI R11, RZ, 0x1, R3 ;  /* 0x00000001ff0b7819 */ /* 0x000fe20000011603 */
[----:B------:R-:W-:Y:S03]  /*0210*/  BSSY.RECONVERGENT B0, `(.L_x_1) ;  /* 0x0000008000007945 */ /* 0x000fe60003800200 */
[----:B------:R-:W-:-:S13]  /*0220*/  ISETP.GE.U32.AND P0, PT, R2, R11, PT ;  /* 0x0000000b0200720c */ /* 0x000fda0003f06070 */
[----:B0-----:R-:W-:Y:S05]  /*0230*/  @P0 BRA `(.L_x_2) ;  /* 0x0000000000140947 */ /* 0x001fea0003800000 */
[----:B------:R-:W-:Y:S01]  /*0240*/  IMAD.WIDE.U32 R6, R11, 0x4, R4 ;  /* 0x000000040b067825 */ /* 0x000fe200078e0004 */
[----:B------:R-:W2:Y:S05]  /*0250*/  LDG.E R9, desc[UR4][R4.64] ;  /* 0x0000000404097981 */ /* 0x000eaa000c1e1900 */
[----:B------:R-:W2:Y:S02]  /*0260*/  LDG.E R6, desc[UR4][R6.64] ;  /* 0x0000000406067981 */ /* 0x000ea4000c1e1900 */
[----:B--2---:R-:W-:-:S05]  /*0270*/  IADD3 R9, PT, PT, R6, R9, RZ ;  /* 0x0000000906097210 */ /* 0x004fca0007ffe0ff */
[----:B------:R0:W-:Y:S02]  /*0280*/  STG.E desc[UR4][R4.64], R9 ;  /* 0x0000000904007986 */ /* 0x0001e4000c101904 */
.L_x_2:
[----:B------:R-:W-:Y:S05]  /*0290*/  BSYNC.RECONVERGENT B0 ;  /* 0x0000000000007941 */ /* 0x000fea0003800200 */
.L_x_1:
[----:B------:R-:W-:Y:S01]  /*02a0*/  BAR.SYNC.DEFER_BLOCKING 0x0 ;  /* 0x0000000000007b1d */ /* 0x000fe20000010000 */
[----:B------:R-:W-:Y:S01]  /*02b0*/  ISETP.GT.U32.AND P0, PT, R3, 0x3, PT ;  /* 0x000000030300780c */ /* 0x000fe20003f04070 */
[----:B------:R-:W-:-:S12]  /*02c0*/  IMAD.MOV.U32 R3, RZ, RZ, R11 ;  /* 0x000000ffff037224 */ /* 0x000fd800078e000b */
[----:B------:R-:W-:Y:S05]  /*02d0*/  @P0 BRA `(.L_x_3) ;  /* 0xfffffffc00c80947 */ /* 0x000fea000383ffff */
.L_x_0:
[----:B------:R-:W-:-:S13]  /*02e0*/  ISETP.NE.AND P0, PT, R2, RZ, PT ;  /* 0x000000ff0200720c */ /* 0x000fda0003f05270 */
[----:B------:R-:W-:Y:S05]  /*02f0*/  @P0 EXIT ;  /* 0x000000000000094d */ /* 0x000fea0003800000 */
[----:B------:R-:W2:Y:S01]  /*0300*/  LDG.E R13, desc[UR4][R12.64] ;  /* 0x000000040c0d7981 */ /* 0x000ea2000c1e1900 */
[----:B------:R-:W1:Y:S02]  /*0310*/  LDC.64 R2, c[0x0][0x388] ;  /* 0x0000e200ff027b82 */ /* 0x000e640000000a00 */
[----:B-1----:R-:W-:-:S05]  /*0320*/  IMAD.WIDE.U32 R2, R0, 0x4, R2 ;  /* 0x0000000400027825 */ /* 0x002fca00078e0002 */
[----:B--2---:R-:W-:Y:S01]  /*0330*/  STG.E desc[UR4][R2.64], R13 ;  /* 0x0000000d02007986 */ /* 0x004fe2000c101904 */
[----:B------:R-:W-:Y:S05]  /*0340*/  EXIT ;  /* 0x000000000000794d */ /* 0x000fea0003800000 */
.L_x_4:
[----:B------:R-:W-:-:S00]  /*0350*/  BRA `(.L_x_4) ;  /* 0xfffffffc00fc7947 */ /* 0x000fc0000383ffff */
[----:B------:R-:W-:-:S00]  /*0360*/  NOP ;  /* 0x0000000000007918 */ /* 0x000fc00000000000 */
        /* <DEDUP_REMOVED lines=9> */
.L_x_25:


//--------------------- .text._Z16reduceUnrolling2PiS_j --------------------------
	.section	.text._Z16reduceUnrolling2PiS_j,"ax",@progbits
	.align	128
        .global         _Z16reduceUnrolling2PiS_j
        .type           _Z16reduceUnrolling2PiS_j,@function
        .size           _Z16reduceUnrolling2PiS_j,(.L_x_26 - _Z16reduceUnrolling2PiS_j)
        .other          _Z16reduceUnrolling2PiS_j,@"STO_CUDA_ENTRY STV_DEFAULT"
_Z16reduceUnrolling2PiS_j:
.text._Z16reduceUnrolling2PiS_j:
[----:B------:R-:W-:Y:S01]  /*0000*/  LDC R1, c[0x0][0x37c] ;  /* 0x0000df00ff017b82 */ /* 0x000fe20000000800 */
[----:B------:R-:W0:Y:S01]  /*0010*/  S2R R0, SR_CTAID.X ;  /* 0x0000000000007919 */ /* 0x000e220000002500 */
[----:B------:R-:W0:Y:S06]  /*0020*/  LDCU UR6, c[0x0][0x360] ;  /* 0x00006c00ff0677ac */ /* 0x000e2c0008000800 */
[----:B------:R-:W1:Y:S01]  /*0030*/  LDC.64 R12, c[0x0][0x380] ;  /* 0x0000e000ff0c7b82 */ /* 0x000e620000000a00 */
[----:B------:R-:W2:Y:S01]  /*0040*/  S2R R10, SR_TID.X ;  /* 0x00000000000a7919 */ /* 0x000ea20000002100 */
[----:B------:R-:W3:Y:S01]  /*0050*/  LDCU UR4, c[0x0][0x390] ;  /* 0x00007200ff0477ac */ /* 0x000ee20008000800 */
[----:B0-----:R-:W-:-:S04]  /*0060*/  IMAD R2, R0, UR6, RZ ;  /* 0x0000000600027c24 */ /* 0x001fc8000f8e02ff */
[----:B------:R-:W-:-:S05]  /*0070*/  IMAD.SHL.U32 R7, R2, 0x2, RZ ;  /* 0x0000000202077824 */ /* 0x000fca00078e00ff */
[----:B--2---:R-:W-:-:S05]  /*0080*/  IADD3 R9, PT, PT, R7, R10, RZ ;  /* 0x0000000a07097210 */ /* 0x004fca0007ffe0ff */
[----:B------:R-:W-:-:S05]  /*0090*/  VIADD R3, R9, UR6 ;  /* 0x0000000609037c36 */ /* 0x000fca0008000000 */
[----:B---3--:R-:W-:Y:S01]  /*00a0*/  ISETP.GE.U32.AND P0, PT, R3, UR4, PT ;  /* 0x0000000403007c0c */ /* 0x008fe2000bf06070 */
[----:B------:R-:W0:-:S12]  /*00b0*/  LDCU.64 UR4, c[0x0][0x358] ;  /* 0x00006b00ff0477ac */ /* 0x000e180008000a00 */
[----:B------:R-:W2:Y:S02]  /*00c0*/  @!P0 LDC.64 R4, c[0x0][0x380] ;  /* 0x0000e000ff048b82 */ /* 0x000ea40000000a00 */
[----:B--2---:R-:W-:-:S04]  /*00d0*/  @!P0 IMAD.WIDE.U32 R2, R3, 0x4, R4 ;  /* 0x0000000403028825 */ /* 0x004fc800078e0004 */
[----:B------:R-:W-:Y:S02]  /*00e0*/  @!P0 IMAD.WIDE.U32 R4, R9, 0x4, R4 ;  /* 0x0000000409048825 */ /* 0x000fe400078e0004 */
[----:B0-----:R-:W2:Y:S04]  /*00f0*/  @!P0 LDG.E R2, desc[UR4][R2.64] ;  /* 0x0000000402028981 */ /* 0x001ea8000c1e1900 */
[----:B------:R-:W2:Y:S01]  /*0100*/  @!P0 LDG.E R9, desc[UR4][R4.64] ;  /* 0x0000000404098981 */ /* 0x000ea2000c1e1900 */
[----:B------:R-:W-:Y:S01]  /*0110*/  IMAD.U32 R8, RZ, RZ, UR6 ;  /* 0x00000006ff087e24 */ /* 0x000fe2000f8e00ff */
[----:B-1----:R-:W-:-:S04]  /*0120*/  LEA R6, P1, R7, R12, 0x2 ;  /* 0x0000000c07067211 */ /* 0x002fc800078210ff */
[----:B------:R-:W-:Y:S02]  /*0130*/  LEA.HI.X R7, R7, R13, RZ, 0x2, P1 ;  /* 0x0000000d07077211 */ /* 0x000fe400008f14ff */
[----:B--2---:R-:W-:-:S05]  /*0140*/  @!P0 IADD3 R9, PT, PT, R2, R9, RZ ;  /* 0x0000000902098210 */ /* 0x004fca0007ffe0ff */
[----:B------:R0:W-:Y:S01]  /*0150*/  @!P0 STG.E desc[UR4][R4.64], R9 ;  /* 0x0000000904008986 */ /* 0x0001e2000c101904 */
[----:B------:R-:W-:Y:S01]  /*0160*/  BAR.SYNC.DEFER_BLOCKING 0x0 ;  /* 0x0000000000007b1d */ /* 0x000fe20000010000 */
[----:B------:R-:W-:-:S13]  /*0170*/  ISETP.GE.U32.AND P0, PT, R8, 0x2, PT ;  /* 0x000000020800780c */ /* 0x000fda0003f06070 */
[----:B0-----:R-:W-:Y:S05]  /*0180*/  @!P0 BRA `(.L_x_5) ;  /* 0x00000000003c8947 */ /* 0x001fea0003800000 */
[----:B------:R-:W-:-:S07]  /*0190*/  IMAD.WIDE.U32 R2, R10, 0x4, R6 ;  /* 0x000000040a027825 */ /* 0x000fce00078e0006 */
.L_x_8:
        /* <DEDUP_REMOVED lines=9> */
.L_x_7:
[----:B------:R-:W-:Y:S05]  /*0230*/  BSYNC.RECONVERGENT B0 ;  /* 0x0000000000007941 */ /* 0x000fea0003800200 */
.L_x_6:
[----:B------:R-:W-:Y:S01]  /*0240*/  BAR.SYNC.DEFER_BLOCKING 0x0 ;  /* 0x0000000000007b1d */ /* 0x000fe20000010000 */
[----:B------:R-:W-:Y:S01]  /*0250*/  ISETP.GT.U32.AND P0, PT, R8, 0x3, PT ;  /* 0x000000030800780c */ /* 0x000fe20003f04070 */
[----:B------:R-:W-:-:S12]  /*0260*/  IMAD.MOV.U32 R8, RZ, RZ, R11 ;  /* 0x000000ffff087224 */ /* 0x000fd800078e000b */
[----:B------:R-:W-:Y:S05]  /*0270*/  @P0 BRA `(.L_x_8) ;  /* 0xfffffffc00c80947 */ /* 0x000fea000383ffff */
.L_x_5:
[----:B------:R-:W-:-:S13]  /*0280*/  ISETP.NE.AND P0, PT, R10, RZ, PT ;  /* 0x000000ff0a00720c */ /* 0x000fda0003f05270 */
[----:B------:R-:W-:Y:S05]  /*0290*/  @P0 EXIT ;  /* 0x000000000000094d */ /* 0x000fea0003800000 */
[----:B------:R-:W2:Y:S01]  /*02a0*/  LDG.E R7, desc[UR4][R6.64] ;  /* 0x0000000406077981 */ /* 0x000ea2000c1e1900 */
[----:B0-----:R-:W0:Y:S02]  /*02b0*/  LDC.64 R2, c[0x0][0x388] ;  /* 0x0000e200ff027b82 */ /* 0x001e240000000a00 */
[----:B0-----:R-:W-:-:S05]  /*02c0*/  IMAD.WIDE.U32 R2, R0, 0x4, R2 ;  /* 0x0000000400027825 */ /* 0x001fca00078e0002 */
[----:B--2---:R-:W-:Y:S01]  /*02d0*/  STG.E desc[UR4][R2.64], R7 ;  /* 0x0000000702007986 */ /* 0x004fe2000c101904 */
[----:B------:R-:W-:Y:S05]  /*02e0*/  EXIT ;  /* 0x000000000000794d */ /* 0x000fea0003800000 */
.L_x_9:
        /* <DEDUP_REMOVED lines=9> */
.L_x_26:


//--------------------- .text._Z17reduceInterleavedPiS_j --------------------------
	.section	.text._Z17reduceInterleavedPiS_j,"ax",@progbits
	.align	128
        .global         _Z17reduceInterleavedPiS_j
        .type           _Z17reduceInterleavedPiS_j,@function
        .size           _Z17reduceInterleavedPiS_j,(.L_x_27 - _Z17reduceInterleavedPiS_j)
        .other          _Z17reduceInterleavedPiS_j,@"STO_CUDA_ENTRY STV_DEFAULT"
_Z17reduceInterleavedPiS_j:
.text._Z17reduceInterleavedPiS_j:
[----:B------:R-:W-:Y:S01]  /*0000*/  LDC R1, c[0x0][0x37c] ;  /* 0x0000df00ff017b82 */ /* 0x000fe20000000800 */
[----:B------:R-:W0:Y:S01]  /*0010*/  S2R R11, SR_CTAID.X ;  /* 0x00000000000b7919 */ /* 0x000e220000002500 */
[----:B------:R-:W0:Y:S06]  /*0020*/  LDCU UR4, c[0x0][0x360] ;  /* 0x00006c00ff0477ac */ /* 0x000e2c0008000800 */
[----:B------:R-:W1:Y:S01]  /*0030*/  LDC.64 R2, c[0x0][0x380] ;  /* 0x0000e000ff027b82 */ /* 0x000e620000000a00 */
[----:B------:R-:W2:Y:S01]  /*0040*/  S2R R8, SR_TID.X ;  /* 0x0000000000087919 */ /* 0x000ea20000002100 */
[----:B------:R-:W3:Y:S01]  /*0050*/  LDCU UR5, c[0x0][0x390] ;  /* 0x00007200ff0577ac */ /* 0x000ee20008000800 */
[----:B0-----:R-:W-:-:S04]  /*0060*/  IMAD R5, R11, UR4, RZ ;  /* 0x000000040b057c24 */ /* 0x001fc8000f8e02ff */
[----:B--2---:R-:W-:-:S05]  /*0070*/  IMAD.IADD R0, R5, 0x1, R8 ;  /* 0x0000000105007824 */ /* 0x004fca00078e0208 */
[----:B---3--:R-:W-:Y:S01]  /*0080*/  ISETP.GE.U32.AND P0, PT, R0, UR5, PT ;  /* 0x0000000500007c0c */ /* 0x008fe2000bf06070 */
[----:B------:R-:W-:-:S12]  /*0090*/  IMAD.U32 R0, RZ, RZ, UR4 ;  /* 0x00000004ff007e24 */ /* 0x000fd8000f8e00ff */
[----:B-1----:R-:W-:Y:S05]  /*00a0*/  @P0 EXIT ;  /* 0x000000000000094d */ /* 0x002fea0003800000 */
[----:B------:R-:W-:Y:S01]  /*00b0*/  ISETP.GE.U32.AND P0, PT, R0, 0x2, PT ;  /* 0x000000020000780c */ /* 0x000fe20003f06070 */
[----:B------:R-:W0:Y:S01]  /*00c0*/  LDCU.64 UR4, c[0x0][0x358] ;  /* 0x00006b00ff0477ac */ /* 0x000e220008000a00 */
[----:B------:R-:W-:-:S11]  /*00d0*/  IMAD.WIDE.U32 R2, R5, 0x4, R2 ;  /* 0x0000000405027825 */ /* 0x000fd600078e0002 */
[----:B------:R-:W-:Y:S05]  /*00e0*/  @!P0 BRA `(.L_x_10) ;  /* 0x00000000003c8947 */ /* 0x000fea0003800000 */
[----:B------:R-:W-:-:S07]  /*00f0*/  IMAD.WIDE.U32 R4, R8, 0x4, R2 ;  /* 0x0000000408047825 */ /* 0x000fce00078e0002 */
.L_x_13:
[----:B------:R-:W-:Y:S01]  /*0100*/  SHF.R.U32.HI R13, RZ, 0x1, R0 ;  /* 0x00000001ff0d7819 */ /* 0x000fe20000011600 */
[----:B------:R-:W-:Y:S03]  /*0110*/  BSSY.RECONVERGENT B0, `(.L_x_11) ;  /* 0x0000008000007945 */ /* 0x000fe60003800200 */
[----:B------:R-:W-:-:S13]  /*0120*/  ISETP.GE.U32.AND P0, PT, R8, R13, PT ;  /* 0x0000000d0800720c */ /* 0x000fda0003f06070 */
[----:B-1----:R-:W-:Y:S05]  /*0130*/  @P0 BRA `(.L_x_12) ;  /* 0x0000000000140947 */ /* 0x002fea0003800000 */
[----:B------:R-:W-:Y:S01]  /*0140*/  IMAD.WIDE.U32 R6, R13, 0x4, R4 ;  /* 0x000000040d067825 */ /* 0x000fe200078e0004 */
[----:B0-----:R-:W2:Y:S05]  /*0150*/  LDG.E R9, desc[UR4][R4.64] ;  /* 0x0000000404097981 */ /* 0x001eaa000c1e1900 */
[----:B------:R-:W2:Y:S02]  /*0160*/  LDG.E R6, desc[UR4][R6.64] ;  /* 0x0000000406067981 */ /* 0x000ea4000c1e1900 */
[----:B--2---:R-:W-:-:S05]  /*0170*/  IADD3 R9, PT, PT, R6, R9, RZ ;  /* 0x0000000906097210 */ /* 0x004fca0007ffe0ff */
[----:B------:R1:W-:Y:S02]  /*0180*/  STG.E desc[UR4][R4.64], R9 ;  /* 0x0000000904007986 */ /* 0x0003e4000c101904 */
.L_x_12:
[----:B0-----:R-:W-:Y:S05]  /*0190*/  BSYNC.RECONVERGENT B0 ;  /* 0x0000000000007941 */ /* 0x001fea0003800200 */
.L_x_11:
[----:B------:R-:W-:Y:S01]  /*01a0*/  BAR.SYNC.DEFER_BLOCKING 0x0 ;  /* 0x0000000000007b1d */ /* 0x000fe20000010000 */
[----:B------:R-:W-:Y:S02]  /*01b0*/  ISETP.GT.U32.AND P0, PT, R0, 0x3, PT ;  /* 0x000000030000780c */ /* 0x000fe40003f04070 */
[----:B------:R-:W-:-:S11]  /*01c0*/  MOV R0, R13 ;  /* 0x0000000d00007202 */ /* 0x000fd60000000f00 */
[----:B------:R-:W-:Y:S05]  /*01d0*/  @P0 BRA `(.L_x_13) ;  /* 0xfffffffc00c80947 */ /* 0x000fea000383ffff */
.L_x_10:
[----:B------:R-:W-:-:S13]  /*01e0*/  ISETP.NE.AND P0, PT, R8, RZ, PT ;  /* 0x000000ff0800720c */ /* 0x000fda0003f05270 */
[----:B0-----:R-:W-:Y:S05]  /*01f0*/  @P0 EXIT ;  /* 0x000000000000094d */ /* 0x001fea0003800000 */
[----:B------:R-:W2:Y:S01]  /*0200*/  LDG.E R3, desc[UR4][R2.64] ;  /* 0x0000000402037981 */ /* 0x000ea2000c1e1900 */
[----:B-1----:R-:W0:Y:S02]  /*0210*/  LDC.64 R4, c[0x0][0x388] ;  /* 0x0000e200ff047b82 */ /* 0x002e240000000a00 */
[----:B0-----:R-:W-:-:S05]  /*0220*/  IMAD.WIDE.U32 R4, R11, 0x4, R4 ;  /* 0x000000040b047825 */ /* 0x001fca00078e0004 */
[----:B--2---:R-:W-:Y:S01]  /*0230*/  STG.E desc[UR4][R4.64], R3 ;  /* 0x0000000304007986 */ /* 0x004fe2000c101904 */
[----:B------:R-:W-:Y:S05]  /*0240*/  EXIT ;  /* 0x000000000000794d */ /* 0x000fea0003800000 */
.L_x_14:
        /* <DEDUP_REMOVED lines=11> */
.L_x_27:


//--------------------- .text._Z20reduceNeighboredLessPiS_j --------------------------
	.section	.text._Z20reduceNeighboredLessPiS_j,"ax",@progbits
	.align	128
        .global         _Z20reduceNeighboredLessPiS_j
        .type           _Z20reduceNeighboredLessPiS_j,@function
        .size           _Z20reduceNeighboredLessPiS_j,(.L_x_28 - _Z20reduceNeighboredLessPiS_j)
        .other          _Z20reduceNeighboredLessPiS_j,@"STO_CUDA_ENTRY STV_DEFAULT"
_Z20reduceNeighboredLessPiS_j:
.text._Z20reduceNeighboredLessPiS_j:
[----:B------:R-:W-:Y:S01]  /*0000*/  LDC R1, c[0x0][0x37c] ;  /* 0x0000df00ff017b82 */ /* 0x000fe20000000800 */
[----:B------:R-:W0:Y:S01]  /*0010*/  S2R R11, SR_CTAID.X ;  /* 0x00000000000b7919 */ /* 0x000e220000002500 */
[----:B------:R-:W0:Y:S01]  /*0020*/  LDCU UR6, c[0x0][0x360] ;  /* 0x00006c00ff0677ac */ /* 0x000e220008000800 */
[----:B------:R-:W1:Y:S01]  /*0030*/  S2R R0, SR_TID.X ;  /* 0x0000000000007919 */ /* 0x000e620000002100 */
[----:B------:R-:W2:Y:S01]  /*0040*/  LDCU UR4, c[0x0][0x390] ;  /* 0x00007200ff0477ac */ /* 0x000ea20008000800 */
[----:B0-----:R-:W-:-:S05]  /*0050*/  IMAD R5, R11, UR6, RZ ;  /* 0x000000060b057c24 */ /* 0x001fca000f8e02ff */
[----:B-1----:R-:W-:-:S04]  /*0060*/  IADD3 R2, PT, PT, R5, R0, RZ ;  /* 0x0000000005027210 */ /* 0x002fc80007ffe0ff */
[----:B--2---:R-:W-:Y:S02]  /*0070*/  ISETP.GE.U32.AND P0, PT, R2, UR4, PT ;  /* 0x0000000402007c0c */ /* 0x004fe4000bf06070 */
[----:B------:R-:W0:Y:S11]  /*0080*/  LDC.64 R2, c[0x0][0x380] ;  /* 0x0000e000ff027b82 */ /* 0x000e360000000a00 */
[----:B------:R-:W-:Y:S05]  /*0090*/  @P0 EXIT ;  /* 0x000000000000094d */ /* 0x000fea0003800000 */
[----:B------:R-:W-:Y:S01]  /*00a0*/  UISETP.GE.U32.AND UP0, UPT, UR6, 0x2, UPT ;  /* 0x000000020600788c */ /* 0x000fe2000bf06070 */
[----:B0-----:R-:W-:Y:S01]  /*00b0*/  IMAD.WIDE.U32 R2, R5, 0x4, R2 ;  /* 0x0000000405027825 */ /* 0x001fe200078e0002 */
[----:B------:R-:W0:Y:S07]  /*00c0*/  LDCU.64 UR8, c[0x0][0x358] ;  /* 0x00006b00ff0877ac */ /* 0x000e2e0008000a00 */
[----:B------:R-:W-:Y:S05]  /*00d0*/  BRA.U !UP0, `(.L_x_15) ;  /* 0x0000000108487547 */ /* 0x000fea000b800000 */
[----:B------:R-:W-:-:S05]  /*00e0*/  UMOV UR4, 0x1 ;  /* 0x0000000100047882 */ /* 0x000fca0000000000 */
.L_x_18:
[----:B------:R-:W-:Y:S01]  /*00f0*/  USHF.L.U32 UR5, UR4, 0x1, URZ ;  /* 0x0000000104057899 */ /* 0x000fe200080006ff */
[----:B------:R-:W-:Y:S05]  /*0100*/  BSSY.RECONVERGENT B0, `(.L_x_16) ;  /* 0x000000b000007945 */ /* 0x000fea0003800200 */
[----:B-1----:R-:W-:-:S05]  /*0110*/  IMAD R7, R0, UR5, RZ ;  /* 0x0000000500077c24 */ /* 0x002fca000f8e02ff */
[----:B------:R-:W-:-:S13]  /*0120*/  ISETP.GE.U32.AND P0, PT, R7, UR6, PT ;  /* 0x0000000607007c0c */ /* 0x000fda000bf06070 */
[----:B------:R-:W-:Y:S05]  /*0130*/  @P0 BRA `(.L_x_17) ;  /* 0x00000000001c0947 */ /* 0x000fea0003800000 */
[C---:B------:R-:W-:Y:S01]  /*0140*/  IADD3 R5, PT, PT, R7.reuse, UR4, RZ ;  /* 0x0000000407057c10 */ /* 0x040fe2000fffe0ff */
[----:B------:R-:W-:-:S04]  /*0150*/  IMAD.WIDE.U32 R6, R7, 0x4, R2 ;  /* 0x0000000407067825 */ /* 0x000fc800078e0002 */
[----:B------:R-:W-:Y:S01]  /*0160*/  IMAD.WIDE.U32 R4, R5, 0x4, R2 ;  /* 0x0000000405047825 */ /* 0x000fe200078e0002 */
[----:B0-----:R-:W2:Y:S05]  /*0170*/  LDG.E R9, desc[UR8][R6.64] ;  /* 0x0000000806097981 */ /* 0x001eaa000c1e1900 */
[----:B------:R-:W2:Y:S02]  /*0180*/  LDG.E R4, desc[UR8][R4.64] ;  /* 0x0000000804047981 */ /* 0x000ea4000c1e1900 */
[----:B--2---:R-:W-:-:S05]  /*0190*/  IADD3 R9, PT, PT, R4, R9, RZ ;  /* 0x0000000904097210 */ /* 0x004fca0007ffe0ff */
[----:B------:R1:W-:Y:S02]  /*01a0*/  STG.E desc[UR8][R6.64], R9 ;  /* 0x0000000906007986 */ /* 0x0003e4000c101908 */
.L_x_17:
[----:B0-----:R-:W-:Y:S05]  /*01b0*/  BSYNC.RECONVERGENT B0 ;  /* 0x0000000000007941 */ /* 0x001fea0003800200 */
.L_x_16:
[----:B------:R-:W-:Y:S01]  /*01c0*/  BAR.SYNC.DEFER_BLOCKING 0x0 ;  /* 0x0000000000007b1d */ /* 0x000fe20000010000 */
[----:B------:R-:W-:-:S05]  /*01d0*/  UISETP.GE.U32.AND UP0, UPT, UR5, UR6, UPT ;  /* 0x000000060500728c */ /* 0x000fca000bf06070 */
[----:B------:R-:W-:-:S04]  /*01e0*/  UMOV UR4, UR5 ;  /* 0x0000000500047c82 */ /* 0x000fc80008000000 */
[----:B------:R-:W-:Y:S05]  /*01f0*/  BRA.U !UP0, `(.L_x_18) ;  /* 0xfffffffd08bc7547 */ /* 0x000fea000b83ffff */
.L_x_15:
[----:B------:R-:W-:-:S13]  /*0200*/  ISETP.NE.AND P0, PT, R0, RZ, PT ;  /* 0x000000ff0000720c */ /* 0x000fda0003f05270 */
[----:B0-----:R-:W-:Y:S05]  /*0210*/  @P0 EXIT ;  /* 0x000000000000094d */ /* 0x001fea0003800000 */
[----:B------:R-:W2:Y:S01]  /*0220*/  LDG.E R3, desc[UR8][R2.64] ;  /* 0x0000000802037981 */ /* 0x000ea2000c1e1900 */
[----:B------:R-:W0:Y:S02]  /*0230*/  LDC.64 R4, c[0x0][0x388] ;  /* 0x0000e200ff047b82 */ /* 0x000e240000000a00 */
[----:B0-----:R-:W-:-:S05]  /*0240*/  IMAD.WIDE.U32 R4, R11, 0x4, R4 ;  /* 0x000000040b047825 */ /* 0x001fca00078e0004 */
[----:B--2---:R-:W-:Y:S01]  /*0250*/  STG.E desc[UR8][R4.64], R3 ;  /* 0x0000000304007986 */ /* 0x004fe2000c101908 */
[----:B------:R-:W-:Y:S05]  /*0260*/  EXIT ;  /* 0x000000000000794d */ /* 0x000fea0003800000 */
.L_x_19:
        /* <DEDUP_REMOVED lines=9> */
.L_x_28:


//--------------------- .text._Z16reduceNeighboredPiS_j --------------------------
	.section	.text._Z16reduceNeighboredPiS_j,"ax",@progbits
	.align	128
        .global         _Z16reduceNeighboredPiS_j
        .type           _Z16reduceNeighboredPiS_j,@function
        .size           _Z16reduceNeighboredPiS_j,(.L_x_29 - _Z16reduceNeighboredPiS_j)
        .other          _Z16reduceNeighboredPiS_j,@"STO_CUDA_ENTRY STV_DEFAULT"
_Z16reduceNeighboredPiS_j:
.text._Z16reduceNeighboredPiS_j:
[----:B------:R-:W-:Y:S01]  /*0000*/  LDC R1, c[0x0][0x37c] ;  /* 0x0000df00ff017b82 */ /* 0x000fe20000000800 */
[----:B------:R-:W0:Y:S01]  /*0010*/  S2R R13, SR_CTAID.X ;  /* 0x00000000000d7919 */ /* 0x000e220000002500 */
[----:B------:R-:W0:Y:S06]  /*0020*/  LDCU UR4, c[0x0][0x360] ;  /* 0x00006c00ff0477ac */ /* 0x000e2c0008000800 */
[----:B------:R-:W1:Y:S01]  /*0030*/  LDC.64 R2, c[0x0][0x380] ;  /* 0x0000e000ff027b82 */ /* 0x000e620000000a00 */
[----:B------:R-:W2:Y:S01]  /*0040*/  S2R R11, SR_TID.X ;  /* 0x00000000000b7919 */ /* 0x000ea20000002100 */
[----:B------:R-:W3:Y:S01]  /*0050*/  LDCU UR5, c[0x0][0x390] ;  /* 0x00007200ff0577ac */ /* 0x000ee20008000800 */
[----:B0-----:R-:W-:-:S05]  /*0060*/  IMAD R5, R13, UR4, RZ ;  /* 0x000000040d057c24 */ /* 0x001fca000f8e02ff */
[----:B--2---:R-:W-:-:S04]  /*0070*/  IADD3 R0, PT, PT, R5, R11, RZ ;  /* 0x0000000b05007210 */ /* 0x004fc80007ffe0ff */
[----:B---3--:R-:W-:-:S13]  /*0080*/  ISETP.GE.U32.AND P0, PT, R0, UR5, PT ;  /* 0x0000000500007c0c */ /* 0x008fda000bf06070 */
[----:B-1----:R-:W-:Y:S05]  /*0090*/  @P0 EXIT ;  /* 0x000000000000094d */ /* 0x002fea0003800000 */
[----:B------:R-:W-:Y:S01]  /*00a0*/  UISETP.GE.U32.AND UP0, UPT, UR4, 0x2, UPT ;  /* 0x000000020400788c */ /* 0x000fe2000bf06070 */
[----:B------:R-:W-:Y:S01]  /*00b0*/  IMAD.WIDE.U32 R2, R5, 0x4, R2 ;  /* 0x0000000405027825 */ /* 0x000fe200078e0002 */
[----:B------:R-:W0:Y:S07]  /*00c0*/  LDCU.64 UR6, c[0x0][0x358] ;  /* 0x00006b00ff0677ac */ /* 0x000e2e0008000a00 */
[----:B------:R-:W-:Y:S05]  /*00d0*/  BRA.U !UP0, `(.L_x_20) ;  /* 0x0000000108447547 */ /* 0x000fea000b800000 */
[----:B------:R-:W-:Y:S02]  /*00e0*/  HFMA2 R7, -RZ, RZ, 0, 5.9604644775390625e-08 ;  /* 0x00000001ff077431 */ /* 0x000fe400000001ff */
[----:B------:R-:W-:-:S07]  /*00f0*/  IMAD.WIDE.U32 R4, R11, 0x4, R2 ;  /* 0x000000040b047825 */ /* 0x000fce00078e0002 */
.L_x_23:
[----:B------:R-:W-:Y:S01]  /*0100*/  SHF.L.U32 R8, R7, 0x1, RZ ;  /* 0x0000000107087819 */ /* 0x000fe200000006ff */
[----:B------:R-:W-:Y:S04]  /*0110*/  BSSY.RECONVERGENT B0, `(.L_x_21) ;  /* 0x0000009000007945 */ /* 0x000fe80003800200 */
[----:B------:R-:W-:-:S05]  /*0120*/  VIADD R0, R8, 0xffffffff ;  /* 0xffffffff08007836 */ /* 0x000fca0000000000 */
[----:B------:R-:W-:-:S13]  /*0130*/  LOP3.LUT P0, RZ, R0, R11, RZ, 0xc0, !PT ;  /* 0x0000000b00ff7212 */ /* 0x000fda000780c0ff */
[----:B-1----:R-:W-:Y:S05]  /*0140*/  @P0 BRA `(.L_x_22) ;  /* 0x0000000000140947 */ /* 0x002fea0003800000 */
[----:B------:R-:W-:Y:S01]  /*0150*/  IMAD.WIDE R6, R7, 0x4, R4 ;  /* 0x0000000407067825 */ /* 0x000fe200078e0204 */
[----:B0-----:R-:W2:Y:S05]  /*0160*/  LDG.E R9, desc[UR6][R4.64] ;  /* 0x0000000604097981 */ /* 0x001eaa000c1e1900 */
[----:B------:R-:W2:Y:S02]  /*0170*/  LDG.E R6, desc[UR6][R6.64] ;  /* 0x0000000606067981 */ /* 0x000ea4000c1e1900 */
[----:B--2---:R-:W-:-:S05]  /*0180*/  IADD3 R9, PT, PT, R6, R9, RZ ;  /* 0x0000000906097210 */ /* 0x004fca0007ffe0ff */
[----:B------:R1:W-:Y:S02]  /*0190*/  STG.E desc[UR6][R4.64], R9 ;  /* 0x0000000904007986 */ /* 0x0003e4000c101906 */
.L_x_22:
[----:B0-----:R-:W-:Y:S05]  /*01a0*/  BSYNC.RECONVERGENT B0 ;  /* 0x0000000000007941 */ /* 0x001fea0003800200 */
.L_x_21:
[----:B------:R-:W-:Y:S01]  /*01b0*/  BAR.SYNC.DEFER_BLOCKING 0x0 ;  /* 0x0000000000007b1d */ /* 0x000fe20000010000 */
[----:B------:R-:W-:Y:S01]  /*01c0*/  ISETP.GE.U32.AND P0, PT, R8, UR4, PT ;  /* 0x0000000408007c0c */ /* 0x000fe2000bf06070 */
[----:B------:R-:W-:-:S12]  /*01d0*/  IMAD.MOV.U32 R7, RZ, RZ, R8 ;  /* 0x000000ffff077224 */ /* 0x000fd800078e0008 */
[----:B------:R-:W-:Y:S05]  /*01e0*/  @!P0 BRA `(.L_x_23) ;  /* 0xfffffffc00c48947 */ /* 0x000fea000383ffff */
.L_x_20:
[----:B------:R-:W-:-:S13]  /*01f0*/  ISETP.NE.AND P0, PT, R11, RZ, PT ;  /* 0x000000ff0b00720c */ /* 0x000fda0003f05270 */
[----:B0-----:R-:W-:Y:S05]  /*0200*/  @P0 EXIT ;  /* 0x000000000000094d */ /* 0x001fea0003800000 */
[----:B------:R-:W2:Y:S01]  /*0210*/  LDG.E R3, desc[UR6][R2.64] ;  /* 0x0000000602037981 */ /* 0x000ea2000c1e1900 */
[----:B-1----:R-:W0:Y:S02]  /*0220*/  LDC.64 R4, c[0x0][0x388] ;  /* 0x0000e200ff047b82 */ /* 0x002e240000000a00 */
[----:B0-----:R-:W-:-:S05]  /*0230*/  IMAD.WIDE.U32 R4, R13, 0x4, R4 ;  /* 0x000000040d047825 */ /* 0x001fca00078e0004 */
[----:B--2---:R-:W-:Y:S01]  /*0240*/  STG.E desc[UR6][R4.64], R3 ;  /* 0x0000000304007986 */ /* 0x004fe2000c101906 */
[----:B------:R-:W-:Y:S05]  /*0250*/  EXIT ;  /* 0x000000000000794d */ /* 0x000fea0003800000 */
.L_x_24:
        /* <DEDUP_REMOVED lines=10> */
.L_x_29:


//--------------------- .nv.shared.reserved.0     --------------------------
	.section	.nv.shared.reserved.0,"aw",@nobits
	.weak		__nv_reservedSMEM_offset_0_alias
	.size		__nv_reservedSMEM_offset_0_alias, 0, 64
	.other		__nv_reservedSMEM_offset_0_alias,@"STO_CUDA_RESERVED_SHARED STV_DEFAULT"
__nv_reservedSMEM_offset_0_alias:
	.zero		0
	.zero		64


//--------------------- .nv.constant0._Z16reduceUnrolling4PiS_j --------------------------
	.section	.nv.constant0._Z16reduceUnrolling4PiS_j,"a",@progbits
	.sectionflags	@""
	.align	4
.nv.constant0._Z16reduceUnrolling4PiS_j:
	.zero		916


//--------------------- .nv.constant0._Z16reduceUnrolling2PiS_j --------------------------
	.section	.nv.constant0._Z16reduceUnrolling2PiS_j,"a",@progbits
	.sectionflags	@""
	.align	4
.nv.constant0._Z16reduceUnrolling2PiS_j:
	.zero		916


//--------------------- .nv.constant0._Z17reduceInterleavedPiS_j --------------------------
	.section	.nv.constant0._Z17reduceInterleavedPiS_j,"a",@progbits
	.sectionflags	@""
	.align	4
.nv.constant0._Z17reduceInterleavedPiS_j:
	.zero		916


//--------------------- .nv.constant0._Z20reduceNeighboredLessPiS_j --------------------------
	.section	.nv.constant0._Z20reduceNeighboredLessPiS_j,"a",@progbits
	.sectionflags	@""
	.align	4
.nv.constant0._Z20reduceNeighboredLessPiS_j:
	.zero		916


//--------------------- .nv.constant0._Z16reduceNeighboredPiS_j --------------------------
	.section	.nv.constant0._Z16reduceNeighboredPiS_j,"a",@progbits
	.sectionflags	@""
	.align	4
.nv.constant0._Z16reduceNeighboredPiS_j:
	.zero		916


//--------------------- SYMBOLS --------------------------

	.type		.nv.reservedSmem.offset0,@object
	.size		.nv.reservedSmem.offset0,0x4
